//
// Generated by NVIDIA NVVM Compiler
//
// Compiler Build ID: CL-36424714
// Cuda compilation tools, release 13.0, V13.0.88
// Based on NVVM 20.0.0
//

.version 9.0
.target sm_100
.address_size 64

	// .globl	_Z10vector_addPiS_S_

.visible .entry _Z10vector_addPiS_S_(
	.param .u64 .ptr .align 1 _Z10vector_addPiS_S__param_0,
	.param .u64 .ptr .align 1 _Z10vector_addPiS_S__param_1,
	.param .u64 .ptr .align 1 _Z10vector_addPiS_S__param_2
)
{
	.reg .pred 	%p<2>;
	.reg .b32 	%r<8>;
	.reg .b64 	%rd<11>;

	ld.param.u64 	%rd1, [_Z10vector_addPiS_S__param_0];
	ld.param.u64 	%rd2, [_Z10vector_addPiS_S__param_1];
	ld.param.u64 	%rd3, [_Z10vector_addPiS_S__param_2];
	mov.u32 	%r2, %ctaid.x;
	mov.u32 	%r3, %ntid.x;
	mov.u32 	%r4, %tid.x;
	mad.lo.s32 	%r1, %r2, %r3, %r4;
	setp.gt.s32 	%p1, %r1, 14999;
	@%p1 bra 	$L__BB0_2;
	cvta.to.global.u64 	%rd4, %rd1;
	cvta.to.global.u64 	%rd5, %rd2;
	cvta.to.global.u64 	%rd6, %rd3;
	mul.wide.s32 	%rd7, %r1, 4;
	add.s64 	%rd8, %rd4, %rd7;
	ld.global.u32 	%r5, [%rd8];
	add.s64 	%rd9, %rd5, %rd7;
	ld.global.u32 	%r6, [%rd9];
	add.s32 	%r7, %r6, %r5;
	add.s64 	%rd10, %rd6, %rd7;
	st.global.u32 	[%rd10], %r7;
$L__BB0_2:
	ret;

}


// ===== COMPILED SASS (sm_100) =====

	.target	sm_100

	.elftype	@"ET_EXEC"


//--------------------- .note.nv.tkinfo           --------------------------
	.section	.note.nv.tkinfo,"",@"SHT_NOTE"
	.sectionflags	@"SHF_NOTE_NV_TKINFO"
	.tkinfo
        /*0018*/ 	.word	0x00000002
        /*0030*/ 	.string	""
        /*0030*/ 	.string	"ptxas"
        /*0030*/ 	.string	"Cuda compilation tools, release 13.0, V13.0.88"
        /*0030*/ 	.string	"Build cuda_13.0.r13.0/compiler.36424714_0"
        /*0030*/ 	.string	"-arch sm_100 -m 64 "



//--------------------- .note.nv.cuinfo           --------------------------
	.section	.note.nv.cuinfo,"",@"SHT_NOTE"
	.sectionflags	@"SHF_NOTE_NV_CUINFO"
        /*0018*/ 	.short	0x0002
        /*001a*/ 	.short	0x0064
        /*001c*/ 	.short	0x0082
	.zero		2


//--------------------- .nv.info                  --------------------------
	.section	.nv.info,"",@"SHT_CUDA_INFO"
	.align	4


	//----- nvinfo : EIATTR_REGCOUNT
	.align		4
        /*0000*/ 	.byte	0x04, 0x2f
        /*0002*/ 	.short	(.L_1 - .L_0)
	.align		4
.L_0:
        /*0004*/ 	.word	index@(_Z10vector_addPiS_S_)
        /*0008*/ 	.word	0x0000000c


	//----- nvinfo : EIATTR_FRAME_SIZE
	.align		4
.L_1:
        /*000c*/ 	.byte	0x04, 0x11
        /*000e*/ 	.short	(.L_3 - .L_2)
	.align		4
.L_2:
        /*0010*/ 	.word	index@(_Z10vector_addPiS_S_)
        /*0014*/ 	.word	0x00000000


	//----- nvinfo : EIATTR_MIN_STACK_SIZE
	.align		4
.L_3:
        /*0018*/ 	.byte	0x04, 0x12
        /*001a*/ 	.short	(.L_5 - .L_4)
	.align		4
.L_4:
        /*001c*/ 	.word	index@(_Z10vector_addPiS_S_)
        /*0020*/ 	.word	0x00000000
.L_5:


//--------------------- .nv.compat                --------------------------
	.section	.nv.compat,"",@"SHT_CUDA_COMPAT_INFO"
	.align	4
        /*0000*/ 	.byte	0x02, 0x09, 0x00, 0x00, 0x02, 0x02, 0x01, 0x00, 0x02, 0x05, 0x05, 0x00, 0x03, 0x07, 0x01, 0x01
        /*0010*/ 	.byte	0x02, 0x03, 0x00, 0x00, 0x02, 0x06, 0x01, 0x00, 0x04, 0x0b, 0x08, 0x00, 0x09, 0x00, 0x00, 0x00
        /*0020*/ 	.byte	0x00, 0x00, 0x00, 0x00


//--------------------- .nv.info._Z10vector_addPiS_S_ --------------------------
	.section	.nv.info._Z10vector_addPiS_S_,"",@"SHT_CUDA_INFO"
	.sectionflags	@""
	.align	4


	//----- nvinfo : EIATTR_CUDA_API_VERSION
	.align		4
        /*0000*/ 	.byte	0x04, 0x37
        /*0002*/ 	.short	(.L_7 - .L_6)
.L_6:
        /*0004*/ 	.word	0x00000082


	//----- nvinfo : EIATTR_KPARAM_INFO
	.align		4
.L_7:
        /*0008*/ 	.byte	0x04, 0x17
        /*000a*/ 	.short	(.L_9 - .L_8)
.L_8:
        /*000c*/ 	.word	0x00000000
        /*0010*/ 	.short	0x0002
        /*0012*/ 	.short	0x0010
        /*0014*/ 	.byte	0x00, 0xf5, 0x21, 0x00


	//----- nvinfo : EIATTR_KPARAM_INFO
	.align		4
.L_9:
        /*0018*/ 	.byte	0x04, 0x17
        /*001a*/ 	.short	(.L_11 - .L_10)
.L_10:
        /*001c*/ 	.word	0x00000000
        /*0020*/ 	.short	0x0001
        /*0022*/ 	.short	0x0008
        /*0024*/ 	.byte	0x00, 0xf5, 0x21, 0x00


	//----- nvinfo : EIATTR_KPARAM_INFO
	.align		4
.L_11:
        /*0028*/ 	.byte	0x04, 0x17
        /*002a*/ 	.short	(.L_13 - .L_12)
.L_12:
        /*002c*/ 	.word	0x00000000
        /*0030*/ 	.short	0x0000
        /*0032*/ 	.short	0x0000
        /*0034*/ 	.byte	0x00, 0xf5, 0x21, 0x00


	//----- nvinfo : EIATTR_SPARSE_MMA_MASK
	.align		4
.L_13:
        /*0038*/ 	.byte	0x03, 0x50
        /*003a*/ 	.short	0x0000


	//----- nvinfo : EIATTR_MAXREG_COUNT
	.align		4
        /*003c*/ 	.byte	0x03, 0x1b
        /*003e*/ 	.short	0x00ff


	//----- nvinfo : EIATTR_MERCURY_ISA_VERSION
	.align		4
        /*0040*/ 	.byte	0x03, 0x5f
        /*0042*/ 	.short	0x0101


	//----- nvinfo : EIATTR_VRC_CTA_INIT_COUNT
	.align		4
        /*0044*/ 	.byte	0x02, 0x4a
	.zero		1
	.zero		1


	//----- nvinfo : EIATTR_EXIT_INSTR_OFFSETS
	.align		4
        /*0048*/ 	.byte	0x04, 0x1c
        /*004a*/ 	.short	(.L_15 - .L_14)


	//   ....[0]....
.L_14:
        /*004c*/ 	.word	0x00000060


	//   ....[1]....
        /*0050*/ 	.word	0x00000120


	//----- nvinfo : EIATTR_CBANK_PARAM_SIZE
	.align		4
.L_15:
        /*0054*/ 	.byte	0x03, 0x19
        /*0056*/ 	.short	0x0018


	//----- nvinfo : EIATTR_PARAM_CBANK
	.align		4
        /*0058*/ 	.byte	0x04, 0x0a
        /*005a*/ 	.short	(.L_17 - .L_16)
	.align		4
.L_16:
        /*005c*/ 	.word	index@(.nv.constant0._Z10vector_addPiS_S_)
        /*0060*/ 	.short	0x0380
        /*0062*/ 	.short	0x0018


	//----- nvinfo : EIATTR_SW_WAR
	.align		4
.L_17:
        /*0064*/ 	.byte	0x04, 0x36
        /*0066*/ 	.short	(.L_19 - .L_18)
.L_18:
        /*0068*/ 	.word	0x00000008
.L_19:


//--------------------- .nv.callgraph             --------------------------
	.section	.nv.callgraph,"",@"SHT_CUDA_CALLGRAPH"
	.align	4
	.sectionentsize	8
	.align		4
        /*0000*/ 	.word	0x00000000
	.align		4
        /*0004*/ 	.word	0xffffffff
	.align		4
        /*0008*/ 	.word	0x00000000
	.align		4
        /*000c*/ 	.word	0xfffffffe
	.align		4
        /*0010*/ 	.word	0x00000000
	.align		4
        /*0014*/ 	.word	0xfffffffd
	.align		4
        /*0018*/ 	.word	0x00000000
	.align		4
        /*001c*/ 	.word	0xfffffffc


//--------------------- .text._Z10vector_addPiS_S_ --------------------------
	.section	.text._Z10vector_addPiS_S_,"ax",@progbits
	.align	128
        .global         _Z10vector_addPiS_S_
        .type           _Z10vector_addPiS_S_,@function
        .size           _Z10vector_addPiS_S_,(.L_x_1 - _Z10vector_addPiS_S_)
        .other          _Z10vector_addPiS_S_,@"STO_CUDA_ENTRY STV_DEFAULT"
_Z10vector_addPiS_S_:
.text._Z10vector_addPiS_S_:
[----:B------:R-:W-:Y:S01]  /*0000*/  LDC R1, c[0x0][0x37c] ;  /* 0x0000df00ff017b82 */ /* 0x000fe20000000800 */
[----:B------:R-:W0:Y:S07]  /*0010*/  S2R R0, SR_TID.X ;  /* 0x0000000000007919 */ /* 0x000e2e0000002100 */
[----:B------:R-:W0:Y:S08]  /*0020*/  S2UR UR4, SR_CTAID.X ;  /* 0x00000000000479c3 */ /* 0x000e300000002500 */
[----:B------:R-:W0:Y:S02]  /*0030*/  LDC R9, c[0x0][0x360] ;  /* 0x0000d800ff097b82 */ /* 0x000e240000000800 */
[----:B0-----:R-:W-:-:S05]  /*0040*/  IMAD R9, R9, UR4, R0 ;  /* 0x0000000409097c24 */ /* 0x001fca000f8e0200 */
[----:B------:R-:W-:-:S13]  /*0050*/  ISETP.GT.AND P0, PT, R9, 0x3a97, PT ;  /* 0x00003a970900780c */ /* 0x000fda0003f04270 */
[----:B------:R-:W-:Y:S05]  /*0060*/  @P0 EXIT ;  /* 0x000000000000094d */ /* 0x000fea0003800000 */
[----:B------:R-:W0:Y:S01]  /*0070*/  LDC.64 R2, c[0x0][0x380] ;  /* 0x0000e000ff027b82 */ /* 0x000e220000000a00 */
[----:B------:R-:W1:Y:S07]  /*0080*/  LDCU.64 UR4, c[0x0][0x358] ;  /* 0x00006b00ff0477ac */ /* 0x000e6e0008000a00 */
[----:B------:R-:W2:Y:S08]  /*0090*/  LDC.64 R4, c[0x0][0x388] ;  /* 0x0000e200ff047b82 */ /* 0x000eb00000000a00 */
[----:B------:R-:W3:Y:S01]  /*00a0*/  LDC.64 R6, c[0x0][0x390] ;  /* 0x0000e400ff067b82 */ /* 0x000ee20000000a00 */
[----:B0-----:R-:W-:-:S06]  /*00b0*/  IMAD.WIDE R2, R9, 0x4, R2 ;  /* 0x0000000409027825 */ /* 0x001fcc00078e0202 */
[----:B-1----:R-:W4:Y:S01]  /*00c0*/  LDG.E R2, desc[UR4][R2.64] ;  /* 0x0000000402027981 */ /* 0x002f22000c1e1900 */
[----:B--2---:R-:W-:-:S06]  /*00d0*/  IMAD.WIDE R4, R9, 0x4, R4 ;  /* 0x0000000409047825 */ /* 0x004fcc00078e0204 */
[----:B------:R-:W4:Y:S01]  /*00e0*/  LDG.E R5, desc[UR4][R4.64] ;  /* 0x0000000404057981 */ /* 0x000f22000c1e1900 */
[----:B---3--:R-:W-:Y:S01]  /*00f0*/  IMAD.WIDE R6, R9, 0x4, R6 ;  /* 0x0000000409067825 */ /* 0x008fe200078e0206 */
[----:B----4-:R-:W-:-:S05]  /*0100*/  IADD3 R9, PT, PT, R2, R5, RZ ;  /* 0x0000000502097210 */ /* 0x010fca0007ffe0ff */
[----:B------:R-:W-:Y:S01]  /*0110*/  STG.E desc[UR4][R6.64], R9 ;  /* 0x0000000906007986 */ /* 0x000fe2000c101904 */
[----:B------:R-:W-:Y:S05]  /*0120*/  EXIT ;  /* 0x000000000000794d */ /* 0x000fea0003800000 */
.L_x_0:
[----:B------:R-:W-:-:S00]  /*0130*/  BRA `(.L_x_0) ;  /* 0xfffffffc00fc7947 */ /* 0x000fc0000383ffff */
[----:B------:R-:W-:-:S00]  /*0140*/  NOP ;  /* 0x0000000000007918 */ /* 0x000fc00000000000 */
        /* <DEDUP_REMOVED lines=11> */
.L_x_1:


//--------------------- .nv.shared.reserved.0     --------------------------
	.section	.nv.shared.reserved.0,"aw",@nobits
	.weak		__nv_reservedSMEM_offset_0_alias
	.size		__nv_reservedSMEM_offset_0_alias, 0, 64
	.other		__nv_reservedSMEM_offset_0_alias,@"STO_CUDA_RESERVED_SHARED STV_DEFAULT"
__nv_reservedSMEM_offset_0_alias:
	.zero		0
	.zero		64


//--------------------- .nv.constant0._Z10vector_addPiS_S_ --------------------------
	.section	.nv.constant0._Z10vector_addPiS_S_,"a",@progbits
	.sectionflags	@""
	.align	4
.nv.constant0._Z10vector_addPiS_S_:
	.zero		920


//--------------------- SYMBOLS --------------------------

	.type		.nv.reservedSmem.offset0,@object
	.size		.nv.reservedSmem.offset0,0x4
